	.headerflags	@"EF_CUDA_TEXMODE_UNIFIED EF_CUDA_64BIT_ADDRESS EF_CUDA_ACCELERATORS EF_CUDA_SM90 EF_CUDA_VIRTUAL_SM(EF_CUDA_SM90)"
	.elftype	@"ET_EXEC"


//--------------------- .nv.info                  --------------------------
	.section	.nv.info,"",@"SHT_CUDA_INFO"
	.align	4


	//----- nvinfo : EIATTR_REGCOUNT
	.align		4
        /*0000*/ 	.byte	0x04, 0x2f
        /*0002*/ 	.short	(.L_3 - .L_2)
	.align		4
.L_2:
        /*0004*/ 	.word	index@(triton_poi_fused__native_batch_norm_legit_no_training_add_26)
        /*0008*/ 	.word	0x0000001a


	//----- nvinfo : EIATTR_MIN_STACK_SIZE
	.align		4
.L_3:
        /*000c*/ 	.byte	0x04, 0x12
        /*000e*/ 	.short	(.L_5 - .L_4)
	.align		4
.L_4:
        /*0010*/ 	.word	index@(triton_poi_fused__native_batch_norm_legit_no_training_add_26)
        /*0014*/ 	.word	0x00000000


	//----- nvinfo : EIATTR_FRAME_SIZE
	.align		4
.L_5:
        /*0018*/ 	.byte	0x04, 0x11
        /*001a*/ 	.short	(.L_7 - .L_6)
	.align		4
.L_6:
        /*001c*/ 	.word	index@(triton_poi_fused__native_batch_norm_legit_no_training_add_26)
        /*0020*/ 	.word	0x00000000


	//----- nvinfo : EIATTR_MIN_STACK_SIZE
	.align		4
.L_7:
        /*0024*/ 	.byte	0x04, 0x12
        /*0026*/ 	.short	(.L_9 - .L_8)
	.align		4
.L_8:
        /*0028*/ 	.word	index@(triton_poi_fused__native_batch_norm_legit_no_training_add_26)
        /*002c*/ 	.word	0x00000000
.L_9:


//--------------------- .nv.info.triton_poi_fused__native_batch_norm_legit_no_training_add_26 --------------------------
	.section	.nv.info.triton_poi_fused__native_batch_norm_legit_no_training_add_26,"",@"SHT_CUDA_INFO"
	.sectionflags	@""
	.align	4


	//----- nvinfo : EIATTR_CUDA_API_VERSION
	.align		4
        /*0000*/ 	.byte	0x04, 0x37
        /*0002*/ 	.short	(.L_11 - .L_10)
.L_10:
        /*0004*/ 	.word	0x0000007c


	//----- nvinfo : EIATTR_KPARAM_INFO
	.align		4
.L_11:
        /*0008*/ 	.byte	0x04, 0x17
        /*000a*/ 	.short	(.L_13 - .L_12)
.L_12:
        /*000c*/ 	.word	0x00000000
        /*0010*/ 	.short	0x0007
        /*0012*/ 	.short	0x0038
        /*0014*/ 	.byte	0x00, 0xf0, 0x11, 0x00


	//----- nvinfo : EIATTR_KPARAM_INFO
	.align		4
.L_13:
        /*0018*/ 	.byte	0x04, 0x17
        /*001a*/ 	.short	(.L_15 - .L_14)
.L_14:
        /*001c*/ 	.word	0x00000000
        /*0020*/ 	.short	0x0006
        /*0022*/ 	.short	0x0030
        /*0024*/ 	.byte	0x00, 0xf4, 0x21, 0x00


	//----- nvinfo : EIATTR_KPARAM_INFO
	.align		4
.L_15:
        /*0028*/ 	.byte	0x04, 0x17
        /*002a*/ 	.short	(.L_17 - .L_16)
.L_16:
        /*002c*/ 	.word	0x00000000
        /*0030*/ 	.short	0x0005
        /*0032*/ 	.short	0x0028
        /*0034*/ 	.byte	0x00, 0xf4, 0x21, 0x00


	//----- nvinfo : EIATTR_KPARAM_INFO
	.align		4
.L_17:
        /*0038*/ 	.byte	0x04, 0x17
        /*003a*/ 	.short	(.L_19 - .L_18)
.L_18:
        /*003c*/ 	.word	0x00000000
        /*0040*/ 	.short	0x0004
        /*0042*/ 	.short	0x0020
        /*0044*/ 	.byte	0x00, 0xf4, 0x21, 0x00


	//----- nvinfo : EIATTR_KPARAM_INFO
	.align		4
.L_19:
        /*0048*/ 	.byte	0x04, 0x17
        /*004a*/ 	.short	(.L_21 - .L_20)
.L_20:
        /*004c*/ 	.word	0x00000000
        /*0050*/ 	.short	0x0003
        /*0052*/ 	.short	0x0018
        /*0054*/ 	.byte	0x00, 0xf4, 0x21, 0x00


	//----- nvinfo : EIATTR_KPARAM_INFO
	.align		4
.L_21:
        /*0058*/ 	.byte	0x04, 0x17
        /*005a*/ 	.short	(.L_23 - .L_22)
.L_22:
        /*005c*/ 	.word	0x00000000
        /*0060*/ 	.short	0x0002
        /*0062*/ 	.short	0x0010
        /*0064*/ 	.byte	0x00, 0xf4, 0x21, 0x00


	//----- nvinfo : EIATTR_KPARAM_INFO
	.align		4
.L_23:
        /*0068*/ 	.byte	0x04, 0x17
        /*006a*/ 	.short	(.L_25 - .L_24)
.L_24:
        /*006c*/ 	.word	0x00000000
        /*0070*/ 	.short	0x0001
        /*0072*/ 	.short	0x0008
        /*0074*/ 	.byte	0x00, 0xf4, 0x21, 0x00


	//----- nvinfo : EIATTR_KPARAM_INFO
	.align		4
.L_25:
        /*0078*/ 	.byte	0x04, 0x17
        /*007a*/ 	.short	(.L_27 - .L_26)
.L_26:
        /*007c*/ 	.word	0x00000000
        /*0080*/ 	.short	0x0000
        /*0082*/ 	.short	0x0000
        /*0084*/ 	.byte	0x00, 0xf4, 0x21, 0x00


	//----- nvinfo : EIATTR_SPARSE_MMA_MASK
	.align		4
.L_27:
        /*0088*/ 	.byte	0x03, 0x50
        /*008a*/ 	.short	0x0000


	//----- nvinfo : EIATTR_MAXREG_COUNT
	.align		4
        /*008c*/ 	.byte	0x03, 0x1b
        /*008e*/ 	.short	0x00ff


	//----- nvinfo : EIATTR_EXIT_INSTR_OFFSETS
	.align		4
        /*0090*/ 	.byte	0x04, 0x1c
        /*0092*/ 	.short	(.L_29 - .L_28)


	//   ....[0]....
.L_28:
        /*0094*/ 	.word	0x00000430


	//   ....[1]....
        /*0098*/ 	.word	0x00000450


	//----- nvinfo : EIATTR_REQNTID
	.align		4
.L_29:
        /*009c*/ 	.byte	0x04, 0x10
        /*009e*/ 	.short	(.L_31 - .L_30)
.L_30:
        /*00a0*/ 	.word	0x00000080
        /*00a4*/ 	.word	0x00000001
        /*00a8*/ 	.word	0x00000001


	//----- nvinfo : EIATTR_CBANK_PARAM_SIZE
	.align		4
.L_31:
        /*00ac*/ 	.byte	0x03, 0x19
        /*00ae*/ 	.short	0x003c


	//----- nvinfo : EIATTR_PARAM_CBANK
	.align		4
        /*00b0*/ 	.byte	0x04, 0x0a
        /*00b2*/ 	.short	(.L_33 - .L_32)
	.align		4
.L_32:
        /*00b4*/ 	.word	index@(.nv.constant0.triton_poi_fused__native_batch_norm_legit_no_training_add_26)
        /*00b8*/ 	.short	0x0210
        /*00ba*/ 	.short	0x003c


	//----- nvinfo : EIATTR_SW_WAR
	.align		4
.L_33:
        /*00bc*/ 	.byte	0x04, 0x36
        /*00be*/ 	.short	(.L_35 - .L_34)
.L_34:
        /*00c0*/ 	.word	0x00000008
.L_35:


//--------------------- .nv.callgraph             --------------------------
	.section	.nv.callgraph,"",@"SHT_CUDA_CALLGRAPH"
	.align	4
	.sectionentsize	8
	.align		4
        /*0000*/ 	.word	0x00000000
	.align		4
        /*0004*/ 	.word	0xffffffff
	.align		4
        /*0008*/ 	.word	0x00000000
	.align		4
        /*000c*/ 	.word	0xfffffffe
	.align		4
        /*0010*/ 	.word	0x00000000
	.align		4
        /*0014*/ 	.word	0xfffffffd
	.align		4
        /*0018*/ 	.word	0x00000000
	.align		4
        /*001c*/ 	.word	0xfffffffc


//--------------------- .nv.constant4             --------------------------
	.section	.nv.constant4,"a",@progbits
	.align	8
	.align		8
.nv.constant4:
        /*0000*/ 	.dword	_$_str
	.align		8
        /*0008*/ 	.dword	_$_str_$_2


//--------------------- .text.triton_poi_fused__native_batch_norm_legit_no_training_add_26 --------------------------
	.section	.text.triton_poi_fused__native_batch_norm_legit_no_training_add_26,"ax",@progbits
	.align	128
        .global         triton_poi_fused__native_batch_norm_legit_no_training_add_26
        .type           triton_poi_fused__native_batch_norm_legit_no_training_add_26,@function
        .size           triton_poi_fused__native_batch_norm_legit_no_training_add_26,(.L_x_1 - triton_poi_fused__native_batch_norm_legit_no_training_add_26)
        .other          triton_poi_fused__native_batch_norm_legit_no_training_add_26,@"STO_CUDA_ENTRY STV_DEFAULT"
triton_poi_fused__native_batch_norm_legit_no_training_add_26:
.text.triton_poi_fused__native_batch_norm_legit_no_training_add_26:
[----:B------:R-:W0:Y:S01]  /*0000*/  LDC R1, c[0x0][0x28] ;  /* 0x00000a00ff017b82 */ /* 0x000e220000000800 */
[----:B------:R-:W1:Y:S07]  /*0010*/  S2R R0, SR_TID.X ;  /* 0x0000000000007919 */ /* 0x000e6e0000002100 */
[----:B------:R-:W2:Y:S01]  /*0020*/  LDC.64 R12, c[0x0][0x228] ;  /* 0x00008a00ff0c7b82 */ /* 0x000ea20000000a00 */
[----:B------:R-:W-:Y:S01]  /*0030*/  CS2R R4, SRZ ;  /* 0x0000000000047805 */ /* 0x000fe2000001ff00 */
[----:B------:R-:W-:Y:S01]  /*0040*/  ULDC.64 UR4, c[0x0][0x208] ;  /* 0x0000820000047ab9 */ /* 0x000fe20000000a00 */
[----:B------:R-:W3:Y:S05]  /*0050*/  S2R R3, SR_CTAID.X ;  /* 0x0000000000037919 */ /* 0x000eea0000002500 */
[----:B------:R-:W4:Y:S08]  /*0060*/  LDC.64 R16, c[0x0][0x218] ;  /* 0x00008600ff107b82 */ /* 0x000f300000000a00 */
[----:B------:R-:W5:Y:S08]  /*0070*/  LDC.64 R18, c[0x0][0x220] ;  /* 0x00008800ff127b82 */ /* 0x000f700000000a00 */
[----:B------:R-:W5:Y:S01]  /*0080*/  LDC.64 R20, c[0x0][0x230] ;  /* 0x00008c00ff147b82 */ /* 0x000f620000000a00 */
[----:B-1----:R-:W-:-:S07]  /*0090*/  SHF.L.U32 R0, R0, 0x1, RZ ;  /* 0x0000000100007819 */ /* 0x002fce00000006ff */
[----:B------:R-:W1:Y:S01]  /*00a0*/  LDC.64 R22, c[0x0][0x238] ;  /* 0x00008e00ff167b82 */ /* 0x000e620000000a00 */
[----:B------:R-:W-:-:S04]  /*00b0*/  LOP3.LUT R0, R0, 0xfe, RZ, 0xc0, !PT ;  /* 0x000000fe00007812 */ /* 0x000fc800078ec0ff */
[----:B---3--:R-:W-:-:S03]  /*00c0*/  LEA R0, R3, R0, 0x8 ;  /* 0x0000000003007211 */ /* 0x008fc600078e40ff */
[----:B------:R-:W3:Y:S01]  /*00d0*/  LDC.64 R8, c[0x0][0x210] ;  /* 0x00008400ff087b82 */ /* 0x000ee20000000a00 */
[C---:B------:R-:W-:Y:S01]  /*00e0*/  ISETP.GE.AND P4, PT, R0.reuse, 0xa00, PT ;  /* 0x00000a000000780c */ /* 0x040fe20003f86270 */
[----:B------:R-:W-:-:S05]  /*00f0*/  IMAD.HI R2, R0, 0x66666667, RZ ;  /* 0x6666666700027827 */ /* 0x000fca00078e02ff */
[----:B------:R-:W-:-:S04]  /*0100*/  SHF.R.U32.HI R3, RZ, 0x1f, R2 ;  /* 0x0000001fff037819 */ /* 0x000fc80000011602 */
[----:B------:R-:W-:-:S05]  /*0110*/  LEA.HI.SX32 R3, R2, R3, 0x1a ;  /* 0x0000000302037211 */ /* 0x000fca00078fd2ff */
[----:B------:R-:W-:-:S04]  /*0120*/  IMAD R10, R3, -0xa0, R0 ;  /* 0xffffff60030a7824 */ /* 0x000fc800078e0200 */
[----:B--2---:R-:W-:-:S05]  /*0130*/  IMAD.WIDE R12, R10, 0x4, R12 ;  /* 0x000000040a0c7825 */ /* 0x004fca00078e020c */
[----:B------:R2:W3:Y:S01]  /*0140*/  @!P4 LDG.E.EL.64 R4, desc[UR4][R12.64] ;  /* 0x000000040c04c981 */ /* 0x0004e2000c2e1b00 */
[----:B------:R-:W-:Y:S02]  /*0150*/  CS2R R2, SRZ ;  /* 0x0000000000027805 */ /* 0x000fe4000001ff00 */
[----:B------:R-:W-:Y:S01]  /*0160*/  CS2R R6, SRZ ;  /* 0x0000000000067805 */ /* 0x000fe2000001ff00 */
[----:B----4-:R-:W-:-:S04]  /*0170*/  IMAD.WIDE R16, R0, 0x4, R16 ;  /* 0x0000000400107825 */ /* 0x010fc800078e0210 */
[C---:B-----5:R-:W-:Y:S01]  /*0180*/  IMAD.WIDE R18, R10.reuse, 0x4, R18 ;  /* 0x000000040a127825 */ /* 0x060fe200078e0212 */
[----:B------:R-:W4:Y:S01]  /*0190*/  @!P4 LDG.E.64 R2, desc[UR4][R16.64] ;  /* 0x000000041002c981 */ /* 0x000f22000c1e1b00 */
[----:B--2---:R-:W-:Y:S02]  /*01a0*/  CS2R R12, SRZ ;  /* 0x00000000000c7805 */ /* 0x004fe4000001ff00 */
[C---:B0-----:R-:W-:Y:S01]  /*01b0*/  IMAD.WIDE R20, R10.reuse, 0x4, R20 ;  /* 0x000000040a147825 */ /* 0x041fe200078e0214 */
[----:B------:R-:W4:Y:S03]  /*01c0*/  @!P4 LDG.E.EL.64 R6, desc[UR4][R18.64] ;  /* 0x000000041206c981 */ /* 0x000f26000c2e1b00 */
[----:B-1----:R-:W-:Y:S01]  /*01d0*/  IMAD.WIDE R22, R10, 0x4, R22 ;  /* 0x000000040a167825 */ /* 0x002fe200078e0216 */
[----:B------:R-:W-:Y:S02]  /*01e0*/  CS2R R10, SRZ ;  /* 0x00000000000a7805 */ /* 0x000fe4000001ff00 */
[----:B------:R-:W-:Y:S01]  /*01f0*/  CS2R R14, SRZ ;  /* 0x00000000000e7805 */ /* 0x000fe2000001ff00 */
[----:B------:R-:W2:Y:S01]  /*0200*/  @!P4 LDG.E.EL.64 R12, desc[UR4][R20.64] ;  /* 0x00000004140cc981 */ /* 0x000ea2000c2e1b00 */
[----:B---3--:R-:W-:-:S03]  /*0210*/  IMAD.WIDE R8, R0, 0x4, R8 ;  /* 0x0000000400087825 */ /* 0x008fc600078e0208 */
[----:B------:R-:W2:Y:S04]  /*0220*/  @!P4 LDG.E.EL.64 R10, desc[UR4][R22.64] ;  /* 0x00000004160ac981 */ /* 0x000ea8000c2e1b00 */
[----:B------:R0:W3:Y:S02]  /*0230*/  @!P4 LDG.E.64 R14, desc[UR4][R8.64] ;  /* 0x00000004080ec981 */ /* 0x0000e4000c1e1b00 */
[----:B0-----:R-:W-:Y:S01]  /*0240*/  HFMA2.MMA R8, -RZ, RZ, 1.625, 0 ;  /* 0x3e800000ff087435 */ /* 0x001fe200000001ff */
[----:B------:R-:W-:Y:S01]  /*0250*/  FADD R4, R4, 9.9999997473787516356e-06 ;  /* 0x3727c5ac04047421 */ /* 0x000fe20000000000 */
[----:B------:R-:W-:-:S03]  /*0260*/  FADD R5, R5, 9.9999997473787516356e-06 ;  /* 0x3727c5ac05057421 */ /* 0x000fc60000000000 */
[----:B------:R-:W0:Y:S08]  /*0270*/  MUFU.SQRT R16, R4 ;  /* 0x0000000400107308 */ /* 0x000e300000002000 */
[----:B------:R1:W5:Y:S01]  /*0280*/  MUFU.SQRT R17, R5 ;  /* 0x0000000500117308 */ /* 0x0003620000002000 */
[----:B----4-:R-:W-:Y:S01]  /*0290*/  FADD R3, -R7, R3 ;  /* 0x0000000307037221 */ /* 0x010fe20000000100 */
[----:B------:R-:W-:Y:S01]  /*02a0*/  FADD R2, -R6, R2 ;  /* 0x0000000206027221 */ /* 0x000fe20000000100 */
[----:B0-----:R-:W-:-:S02]  /*02b0*/  FSETP.GT.AND P0, PT, R16, 8.50705917302346158658e+37, PT ;  /* 0x7e8000001000780b */ /* 0x001fc40003f04000 */
[----:B------:R-:W-:Y:S01]  /*02c0*/  FSETP.GEU.AND P2, PT, R16, 1.175494350822287508e-38, PT ;  /* 0x008000001000780b */ /* 0x000fe20003f4e000 */
[----:B-1----:R-:W0:Y:S01]  /*02d0*/  LDC.64 R4, c[0x0][0x240] ;  /* 0x00009000ff047b82 */ /* 0x002e220000000a00 */
[C---:B------:R-:W-:Y:S02]  /*02e0*/  FSEL R9, R8.reuse, 1, P0 ;  /* 0x3f80000008097808 */ /* 0x040fe40000000000 */
[C---:B-----5:R-:W-:Y:S02]  /*02f0*/  FSETP.GT.AND P1, PT, R17.reuse, 8.50705917302346158658e+37, PT ;  /* 0x7e8000001100780b */ /* 0x060fe40003f24000 */
[----:B------:R-:W-:Y:S02]  /*0300*/  FSETP.GEU.AND P3, PT, R17, 1.175494350822287508e-38, PT ;  /* 0x008000001100780b */ /* 0x000fe40003f6e000 */
[----:B------:R-:W-:-:S03]  /*0310*/  FSEL R8, R8, 1, P1 ;  /* 0x3f80000008087808 */ /* 0x000fc60000800000 */
[----:B------:R-:W-:Y:S02]  /*0320*/  @P0 FMUL R16, R16, 0.25 ;  /* 0x3e80000010100820 */ /* 0x000fe40000400000 */
[----:B------:R-:W-:Y:S02]  /*0330*/  @!P2 FMUL R9, R9, 16777216 ;  /* 0x4b8000000909a820 */ /* 0x000fe40000400000 */
[----:B------:R-:W-:Y:S02]  /*0340*/  @!P2 FMUL R16, R16, 16777216 ;  /* 0x4b8000001010a820 */ /* 0x000fe40000400000 */
[----:B------:R-:W-:-:S04]  /*0350*/  @P1 FMUL R17, R17, 0.25 ;  /* 0x3e80000011111820 */ /* 0x000fc80000400000 */
[----:B------:R-:W1:Y:S01]  /*0360*/  MUFU.RCP R16, R16 ;  /* 0x0000001000107308 */ /* 0x000e620000001000 */
[----:B------:R-:W-:Y:S01]  /*0370*/  @!P3 FMUL R8, R8, 16777216 ;  /* 0x4b8000000808b820 */ /* 0x000fe20000400000 */
[----:B------:R-:W-:Y:S01]  /*0380*/  @!P3 FMUL R17, R17, 16777216 ;  /* 0x4b8000001111b820 */ /* 0x000fe20000400000 */
[----:B0-----:R-:W-:-:S05]  /*0390*/  IMAD.WIDE R4, R0, 0x4, R4 ;  /* 0x0000000400047825 */ /* 0x001fca00078e0204 */
[----:B------:R-:W0:Y:S01]  /*03a0*/  MUFU.RCP R17, R17 ;  /* 0x0000001100117308 */ /* 0x000e220000001000 */
[----:B-1----:R-:W-:-:S04]  /*03b0*/  FMUL R9, R16, R9 ;  /* 0x0000000910097220 */ /* 0x002fc80000400000 */
[----:B------:R-:W-:Y:S01]  /*03c0*/  FMUL R9, R2, R9 ;  /* 0x0000000902097220 */ /* 0x000fe20000400000 */
[----:B0-----:R-:W-:-:S03]  /*03d0*/  FMUL R8, R17, R8 ;  /* 0x0000000811087220 */ /* 0x001fc60000400000 */
[----:B--2---:R-:W-:Y:S01]  /*03e0*/  FFMA R9, R9, R12, R10 ;  /* 0x0000000c09097223 */ /* 0x004fe2000000000a */
[----:B------:R-:W-:-:S03]  /*03f0*/  FMUL R8, R3, R8 ;  /* 0x0000000803087220 */ /* 0x000fc60000400000 */
[----:B---3--:R-:W-:Y:S01]  /*0400*/  FADD R14, R9, R14 ;  /* 0x0000000e090e7221 */ /* 0x008fe20000000000 */
[----:B------:R-:W-:-:S04]  /*0410*/  FFMA R8, R8, R13, R11 ;  /* 0x0000000d08087223 */ /* 0x000fc8000000000b */
[----:B------:R-:W-:Y:S01]  /*0420*/  FADD R15, R8, R15 ;  /* 0x0000000f080f7221 */ /* 0x000fe20000000000 */
[----:B------:R-:W-:Y:S06]  /*0430*/  @P4 EXIT ;  /* 0x000000000000494d */ /* 0x000fec0003800000 */
[----:B------:R-:W-:Y:S01]  /*0440*/  STG.E.64 desc[UR4][R4.64], R14 ;  /* 0x0000000e04007986 */ /* 0x000fe2000c101b04 */
[----:B------:R-:W-:Y:S05]  /*0450*/  EXIT ;  /* 0x000000000000794d */ /* 0x000fea0003800000 */
.L_x_0:
[----:B------:R-:W-:-:S00]  /*0460*/  BRA `(.L_x_0) ;  /* 0xfffffffc00fc7947 */ /* 0x000fc0000383ffff */
[----:B------:R-:W-:-:S00]  /*0470*/  NOP ;  /* 0x0000000000007918 */ /* 0x000fc00000000000 */
        /* <DEDUP_REMOVED lines=8> */
.L_x_1:


//--------------------- .nv.global.init           --------------------------
	.section	.nv.global.init,"aw",@progbits
.nv.global.init:
	.type		_$_str,@object
	.size		_$_str,(_$_str_$_2 - _$_str)
_$_str:
        /*0000*/ 	.byte	0x5f, 0x5f, 0x43, 0x55, 0x44, 0x41, 0x5f, 0x46, 0x54, 0x5a, 0x00
	.type		_$_str_$_2,@object
	.size		_$_str_$_2,(.L_1 - _$_str_$_2)
_$_str_$_2:
        /*000b*/ 	.byte	0x5f, 0x5f, 0x43, 0x55, 0x44, 0x41, 0x5f, 0x50, 0x52, 0x45, 0x43, 0x5f, 0x53, 0x51, 0x52, 0x54
        /*001b*/ 	.byte	0x00
.L_1:


//--------------------- .nv.constant0.triton_poi_fused__native_batch_norm_legit_no_training_add_26 --------------------------
	.section	.nv.constant0.triton_poi_fused__native_batch_norm_legit_no_training_add_26,"a",@progbits
	.sectionflags	@""
	.align	4
.nv.constant0.triton_poi_fused__native_batch_norm_legit_no_training_add_26:
	.zero		588
